//
// Generated by NVIDIA NVVM Compiler
//
// Compiler Build ID: CL-36424714
// Cuda compilation tools, release 13.0, V13.0.88
// Based on NVVM 20.0.0
//

.version 9.0
.target sm_100
.address_size 64

	// .globl	_Z11get_w_comboPfS_S_jjj
// _ZZ11get_w_comboPfS_S_jjjE3S_X has been demoted
// _ZZ11get_w_comboPfS_S_jjjE3S_Y has been demoted

.visible .entry _Z11get_w_comboPfS_S_jjj(
	.param .u64 .ptr .align 1 _Z11get_w_comboPfS_S_jjj_param_0,
	.param .u64 .ptr .align 1 _Z11get_w_comboPfS_S_jjj_param_1,
	.param .u64 .ptr .align 1 _Z11get_w_comboPfS_S_jjj_param_2,
	.param .u32 _Z11get_w_comboPfS_S_jjj_param_3,
	.param .u32 _Z11get_w_comboPfS_S_jjj_param_4,
	.param .u32 _Z11get_w_comboPfS_S_jjj_param_5
)
{
	.reg .pred 	%p<25>;
	.reg .b32 	%r<68>;
	.reg .b32 	%f<131>;
	.reg .b64 	%rd<21>;
	.reg .b64 	%fd<3>;
	// demoted variable
	.shared .align 4 .b8 _ZZ11get_w_comboPfS_S_jjjE3S_X[400];
	// demoted variable
	.shared .align 4 .b8 _ZZ11get_w_comboPfS_S_jjjE3S_Y[400];
	ld.param.u64 	%rd4, [_Z11get_w_comboPfS_S_jjj_param_0];
	ld.param.u64 	%rd5, [_Z11get_w_comboPfS_S_jjj_param_1];
	ld.param.u64 	%rd3, [_Z11get_w_comboPfS_S_jjj_param_2];
	ld.param.u32 	%r34, [_Z11get_w_comboPfS_S_jjj_param_3];
	ld.param.u32 	%r35, [_Z11get_w_comboPfS_S_jjj_param_4];
	ld.param.u32 	%r36, [_Z11get_w_comboPfS_S_jjj_param_5];
	cvta.to.global.u64 	%rd1, %rd5;
	cvta.to.global.u64 	%rd2, %rd4;
	mov.u32 	%r1, %tid.x;
	mov.u32 	%r2, %tid.y;
	mov.u32 	%r38, %ntid.x;
	mov.u32 	%r39, %ctaid.x;
	mad.lo.s32 	%r3, %r38, %r39, %r1;
	mov.u32 	%r40, %ntid.y;
	mov.u32 	%r41, %ctaid.y;
	mad.lo.s32 	%r4, %r40, %r41, %r2;
	add.s32 	%r42, %r35, -1;
	mul.hi.u32 	%r43, %r42, -858993459;
	shr.u32 	%r5, %r43, 3;
	mul.lo.s32 	%r44, %r2, 40;
	mov.u32 	%r45, _ZZ11get_w_comboPfS_S_jjjE3S_X;
	add.s32 	%r6, %r45, %r44;
	shl.b32 	%r46, %r1, 2;
	add.s32 	%r7, %r6, %r46;
	mul.lo.s32 	%r8, %r35, %r4;
	mov.u32 	%r47, _ZZ11get_w_comboPfS_S_jjjE3S_Y;
	add.s32 	%r10, %r47, %r46;
	add.s32 	%r9, %r10, %r44;
	setp.lt.u32 	%p1, %r42, 10;
	mov.f32 	%f130, 0f00000000;
	mov.b32 	%r67, 0;
	@%p1 bra 	$L__BB0_12;
	add.s32 	%r49, %r5, 1;
	and.b32  	%r50, %r49, 1073741822;
	neg.s32 	%r66, %r50;
	add.s32 	%r51, %r2, 10;
	mad.lo.s32 	%r63, %r36, %r51, %r3;
	mul.lo.s32 	%r13, %r36, 20;
	mad.lo.s32 	%r62, %r2, %r36, %r3;
	add.s32 	%r61, %r1, %r8;
	mov.f32 	%f130, 0f00000000;
	mov.b32 	%r65, 10;
	mov.u32 	%r60, %r1;
	mov.u32 	%r64, %r2;
$L__BB0_2:
	setp.ge.u32 	%p2, %r4, %r34;
	setp.ge.u32 	%p3, %r60, %r35;
	mov.f32 	%f122, 0f00000000;
	or.pred  	%p4, %p2, %p3;
	@%p4 bra 	$L__BB0_4;
	mul.wide.u32 	%rd6, %r61, 4;
	add.s64 	%rd7, %rd2, %rd6;
	ld.global.f32 	%f122, [%rd7];
$L__BB0_4:
	setp.ge.u32 	%p5, %r3, %r36;
	st.shared.f32 	[%r7], %f122;
	setp.ge.u32 	%p6, %r64, %r35;
	mov.f32 	%f123, 0f00000000;
	or.pred  	%p7, %p5, %p6;
	@%p7 bra 	$L__BB0_6;
	mul.wide.u32 	%rd8, %r62, 4;
	add.s64 	%rd9, %rd1, %rd8;
	ld.global.f32 	%f123, [%rd9];
$L__BB0_6:
	st.shared.f32 	[%r9], %f123;
	bar.sync 	0;
	ld.shared.f32 	%f26, [%r6];
	ld.shared.f32 	%f27, [%r10];
	fma.rn.f32 	%f28, %f26, %f27, %f130;
	ld.shared.f32 	%f29, [%r6+4];
	ld.shared.f32 	%f30, [%r10+40];
	fma.rn.f32 	%f31, %f29, %f30, %f28;
	ld.shared.f32 	%f32, [%r6+8];
	ld.shared.f32 	%f33, [%r10+80];
	fma.rn.f32 	%f34, %f32, %f33, %f31;
	ld.shared.f32 	%f35, [%r6+12];
	ld.shared.f32 	%f36, [%r10+120];
	fma.rn.f32 	%f37, %f35, %f36, %f34;
	ld.shared.f32 	%f38, [%r6+16];
	ld.shared.f32 	%f39, [%r10+160];
	fma.rn.f32 	%f40, %f38, %f39, %f37;
	ld.shared.f32 	%f41, [%r6+20];
	ld.shared.f32 	%f42, [%r10+200];
	fma.rn.f32 	%f43, %f41, %f42, %f40;
	ld.shared.f32 	%f44, [%r6+24];
	ld.shared.f32 	%f45, [%r10+240];
	fma.rn.f32 	%f46, %f44, %f45, %f43;
	ld.shared.f32 	%f47, [%r6+28];
	ld.shared.f32 	%f48, [%r10+280];
	fma.rn.f32 	%f49, %f47, %f48, %f46;
	ld.shared.f32 	%f50, [%r6+32];
	ld.shared.f32 	%f51, [%r10+320];
	fma.rn.f32 	%f52, %f50, %f51, %f49;
	ld.shared.f32 	%f53, [%r6+36];
	ld.shared.f32 	%f54, [%r10+360];
	fma.rn.f32 	%f6, %f53, %f54, %f52;
	bar.sync 	0;
	add.s32 	%r52, %r60, 10;
	setp.ge.u32 	%p9, %r52, %r35;
	mov.f32 	%f124, 0f00000000;
	or.pred  	%p10, %p2, %p9;
	@%p10 bra 	$L__BB0_8;
	add.s32 	%r53, %r61, 10;
	mul.wide.u32 	%rd10, %r53, 4;
	add.s64 	%rd11, %rd2, %rd10;
	ld.global.f32 	%f124, [%rd11];
$L__BB0_8:
	st.shared.f32 	[%r7], %f124;
	add.s32 	%r54, %r64, 10;
	setp.ge.u32 	%p12, %r54, %r35;
	mov.f32 	%f125, 0f00000000;
	or.pred  	%p13, %p5, %p12;
	@%p13 bra 	$L__BB0_10;
	mul.wide.u32 	%rd12, %r63, 4;
	add.s64 	%rd13, %rd1, %rd12;
	ld.global.f32 	%f125, [%rd13];
$L__BB0_10:
	st.shared.f32 	[%r9], %f125;
	bar.sync 	0;
	ld.shared.f32 	%f56, [%r6];
	ld.shared.f32 	%f57, [%r10];
	fma.rn.f32 	%f58, %f56, %f57, %f6;
	ld.shared.f32 	%f59, [%r6+4];
	ld.shared.f32 	%f60, [%r10+40];
	fma.rn.f32 	%f61, %f59, %f60, %f58;
	ld.shared.f32 	%f62, [%r6+8];
	ld.shared.f32 	%f63, [%r10+80];
	fma.rn.f32 	%f64, %f62, %f63, %f61;
	ld.shared.f32 	%f65, [%r6+12];
	ld.shared.f32 	%f66, [%r10+120];
	fma.rn.f32 	%f67, %f65, %f66, %f64;
	ld.shared.f32 	%f68, [%r6+16];
	ld.shared.f32 	%f69, [%r10+160];
	fma.rn.f32 	%f70, %f68, %f69, %f67;
	ld.shared.f32 	%f71, [%r6+20];
	ld.shared.f32 	%f72, [%r10+200];
	fma.rn.f32 	%f73, %f71, %f72, %f70;
	ld.shared.f32 	%f74, [%r6+24];
	ld.shared.f32 	%f75, [%r10+240];
	fma.rn.f32 	%f76, %f74, %f75, %f73;
	ld.shared.f32 	%f77, [%r6+28];
	ld.shared.f32 	%f78, [%r10+280];
	fma.rn.f32 	%f79, %f77, %f78, %f76;
	ld.shared.f32 	%f80, [%r6+32];
	ld.shared.f32 	%f81, [%r10+320];
	fma.rn.f32 	%f82, %f80, %f81, %f79;
	ld.shared.f32 	%f83, [%r6+36];
	ld.shared.f32 	%f84, [%r10+360];
	fma.rn.f32 	%f130, %f83, %f84, %f82;
	bar.sync 	0;
	add.s32 	%r66, %r66, 2;
	add.s32 	%r65, %r65, 20;
	add.s32 	%r64, %r64, 20;
	add.s32 	%r63, %r63, %r13;
	add.s32 	%r62, %r62, %r13;
	add.s32 	%r61, %r61, 20;
	add.s32 	%r60, %r60, 20;
	setp.ne.s32 	%p14, %r66, 0;
	@%p14 bra 	$L__BB0_2;
	add.s32 	%r67, %r65, -10;
$L__BB0_12:
	and.b32  	%r55, %r5, 1;
	setp.eq.b32 	%p15, %r55, 1;
	@%p15 bra 	$L__BB0_18;
	setp.ge.u32 	%p16, %r4, %r34;
	add.s32 	%r32, %r67, %r1;
	setp.ge.u32 	%p17, %r32, %r35;
	mov.f32 	%f128, 0f00000000;
	or.pred  	%p18, %p16, %p17;
	@%p18 bra 	$L__BB0_15;
	add.s32 	%r57, %r32, %r8;
	mul.wide.u32 	%rd14, %r57, 4;
	add.s64 	%rd15, %rd2, %rd14;
	ld.global.f32 	%f128, [%rd15];
$L__BB0_15:
	setp.ge.u32 	%p19, %r3, %r36;
	st.shared.f32 	[%r7], %f128;
	add.s32 	%r33, %r67, %r2;
	setp.ge.u32 	%p20, %r33, %r35;
	mov.f32 	%f129, 0f00000000;
	or.pred  	%p21, %p19, %p20;
	@%p21 bra 	$L__BB0_17;
	mad.lo.s32 	%r58, %r33, %r36, %r3;
	mul.wide.u32 	%rd16, %r58, 4;
	add.s64 	%rd17, %rd1, %rd16;
	ld.global.f32 	%f129, [%rd17];
$L__BB0_17:
	st.shared.f32 	[%r9], %f129;
	bar.sync 	0;
	ld.shared.f32 	%f87, [%r6];
	ld.shared.f32 	%f88, [%r10];
	fma.rn.f32 	%f89, %f87, %f88, %f130;
	ld.shared.f32 	%f90, [%r6+4];
	ld.shared.f32 	%f91, [%r10+40];
	fma.rn.f32 	%f92, %f90, %f91, %f89;
	ld.shared.f32 	%f93, [%r6+8];
	ld.shared.f32 	%f94, [%r10+80];
	fma.rn.f32 	%f95, %f93, %f94, %f92;
	ld.shared.f32 	%f96, [%r6+12];
	ld.shared.f32 	%f97, [%r10+120];
	fma.rn.f32 	%f98, %f96, %f97, %f95;
	ld.shared.f32 	%f99, [%r6+16];
	ld.shared.f32 	%f100, [%r10+160];
	fma.rn.f32 	%f101, %f99, %f100, %f98;
	ld.shared.f32 	%f102, [%r6+20];
	ld.shared.f32 	%f103, [%r10+200];
	fma.rn.f32 	%f104, %f102, %f103, %f101;
	ld.shared.f32 	%f105, [%r6+24];
	ld.shared.f32 	%f106, [%r10+240];
	fma.rn.f32 	%f107, %f105, %f106, %f104;
	ld.shared.f32 	%f108, [%r6+28];
	ld.shared.f32 	%f109, [%r10+280];
	fma.rn.f32 	%f110, %f108, %f109, %f107;
	ld.shared.f32 	%f111, [%r6+32];
	ld.shared.f32 	%f112, [%r10+320];
	fma.rn.f32 	%f113, %f111, %f112, %f110;
	ld.shared.f32 	%f114, [%r6+36];
	ld.shared.f32 	%f115, [%r10+360];
	fma.rn.f32 	%f130, %f114, %f115, %f113;
	bar.sync 	0;
$L__BB0_18:
	setp.ge.u32 	%p22, %r3, %r36;
	setp.ge.u32 	%p23, %r4, %r34;
	or.pred  	%p24, %p23, %p22;
	@%p24 bra 	$L__BB0_20;
	mad.lo.s32 	%r59, %r36, %r4, %r3;
	cvta.to.global.u64 	%rd18, %rd3;
	mul.wide.u32 	%rd19, %r59, 4;
	add.s64 	%rd20, %rd18, %rd19;
	ld.global.f32 	%f116, [%rd20];
	div.rn.f32 	%f117, %f130, 0f43480000;
	fma.rn.f32 	%f118, %f116, 0f47C35000, %f117;
	cvt.f64.f32 	%fd1, %f118;
	mul.f64 	%fd2, %fd1, 0dBE7AD7F29ABCAF48;
	cvt.rn.f32.f64 	%f119, %fd2;
	add.f32 	%f120, %f116, %f119;
	st.global.f32 	[%rd20], %f120;
$L__BB0_20:
	ret;

}


// ===== COMPILED SASS (sm_100) =====

	.target	sm_100

	.elftype	@"ET_EXEC"


//--------------------- .note.nv.tkinfo           --------------------------
	.section	.note.nv.tkinfo,"",@"SHT_NOTE"
	.sectionflags	@"SHF_NOTE_NV_TKINFO"
	.tkinfo
        /*0018*/ 	.word	0x00000002
        /*0030*/ 	.string	""
        /*0030*/ 	.string	"ptxas"
        /*0030*/ 	.string	"Cuda compilation tools, release 13.0, V13.0.88"
        /*0030*/ 	.string	"Build cuda_13.0.r13.0/compiler.36424714_0"
        /*0030*/ 	.string	"-arch sm_100 -m 64 "



//--------------------- .note.nv.cuinfo           --------------------------
	.section	.note.nv.cuinfo,"",@"SHT_NOTE"
	.sectionflags	@"SHF_NOTE_NV_CUINFO"
        /*0018*/ 	.short	0x0002
        /*001a*/ 	.short	0x0064
        /*001c*/ 	.short	0x0082
	.zero		2


//--------------------- .nv.info                  --------------------------
	.section	.nv.info,"",@"SHT_CUDA_INFO"
	.align	4


	//----- nvinfo : EIATTR_REGCOUNT
	.align		4
        /*0000*/ 	.byte	0x04, 0x2f
        /*0002*/ 	.short	(.L_1 - .L_0)
	.align		4
.L_0:
        /*0004*/ 	.word	index@(_Z11get_w_comboPfS_S_jjj)
        /*0008*/ 	.word	0x00000020


	//----- nvinfo : EIATTR_FRAME_SIZE
	.align		4
.L_1:
        /*000c*/ 	.byte	0x04, 0x11
        /*000e*/ 	.short	(.L_3 - .L_2)
	.align		4
.L_2:
        /*0010*/ 	.word	index@($__internal_0_$__cuda_sm3x_div_rn_noftz_f32_slowpath)
        /*0014*/ 	.word	0x00000000


	//----- nvinfo : EIATTR_FRAME_SIZE
	.align		4
.L_3:
        /*0018*/ 	.byte	0x04, 0x11
        /*001a*/ 	.short	(.L_5 - .L_4)
	.align		4
.L_4:
        /*001c*/ 	.word	index@(_Z11get_w_comboPfS_S_jjj)
        /*0020*/ 	.word	0x00000000


	//----- nvinfo : EIATTR_MIN_STACK_SIZE
	.align		4
.L_5:
        /*0024*/ 	.byte	0x04, 0x12
        /*0026*/ 	.short	(.L_7 - .L_6)
	.align		4
.L_6:
        /*0028*/ 	.word	index@(_Z11get_w_comboPfS_S_jjj)
        /*002c*/ 	.word	0x00000000
.L_7:


//--------------------- .nv.compat                --------------------------
	.section	.nv.compat,"",@"SHT_CUDA_COMPAT_INFO"
	.align	4
        /*0000*/ 	.byte	0x02, 0x09, 0x00, 0x00, 0x02, 0x02, 0x01, 0x00, 0x02, 0x05, 0x05, 0x00, 0x03, 0x07, 0x01, 0x01
        /*0010*/ 	.byte	0x02, 0x03, 0x00, 0x00, 0x02, 0x06, 0x01, 0x00, 0x04, 0x0b, 0x08, 0x00, 0x01, 0x00, 0x00, 0x00
        /*0020*/ 	.byte	0x00, 0x00, 0x00, 0x00


//--------------------- .nv.info._Z11get_w_comboPfS_S_jjj --------------------------
	.section	.nv.info._Z11get_w_comboPfS_S_jjj,"",@"SHT_CUDA_INFO"
	.sectionflags	@""
	.align	4


	//----- nvinfo : EIATTR_CUDA_API_VERSION
	.align		4
        /*0000*/ 	.byte	0x04, 0x37
        /*0002*/ 	.short	(.L_9 - .L_8)
.L_8:
        /*0004*/ 	.word	0x00000082


	//----- nvinfo : EIATTR_KPARAM_INFO
	.align		4
.L_9:
        /*0008*/ 	.byte	0x04, 0x17
        /*000a*/ 	.short	(.L_11 - .L_10)
.L_10:
        /*000c*/ 	.word	0x00000000
        /*0010*/ 	.short	0x0005
        /*0012*/ 	.short	0x0020
        /*0014*/ 	.byte	0x00, 0xf0, 0x11, 0x00


	//----- nvinfo : EIATTR_KPARAM_INFO
	.align		4
.L_11:
        /*0018*/ 	.byte	0x04, 0x17
        /*001a*/ 	.short	(.L_13 - .L_12)
.L_12:
        /*001c*/ 	.word	0x00000000
        /*0020*/ 	.short	0x0004
        /*0022*/ 	.short	0x001c
        /*0024*/ 	.byte	0x00, 0xf0, 0x11, 0x00


	//----- nvinfo : EIATTR_KPARAM_INFO
	.align		4
.L_13:
        /*0028*/ 	.byte	0x04, 0x17
        /*002a*/ 	.short	(.L_15 - .L_14)
.L_14:
        /*002c*/ 	.word	0x00000000
        /*0030*/ 	.short	0x0003
        /*0032*/ 	.short	0x0018
        /*0034*/ 	.byte	0x00, 0xf0, 0x11, 0x00


	//----- nvinfo : EIATTR_KPARAM_INFO
	.align		4
.L_15:
        /*0038*/ 	.byte	0x04, 0x17
        /*003a*/ 	.short	(.L_17 - .L_16)
.L_16:
        /*003c*/ 	.word	0x00000000
        /*0040*/ 	.short	0x0002
        /*0042*/ 	.short	0x0010
        /*0044*/ 	.byte	0x00, 0xf5, 0x21, 0x00


	//----- nvinfo : EIATTR_KPARAM_INFO
	.align		4
.L_17:
        /*0048*/ 	.byte	0x04, 0x17
        /*004a*/ 	.short	(.L_19 - .L_18)
.L_18:
        /*004c*/ 	.word	0x00000000
        /*0050*/ 	.short	0x0001
        /*0052*/ 	.short	0x0008
        /*0054*/ 	.byte	0x00, 0xf5, 0x21, 0x00


	//----- nvinfo : EIATTR_KPARAM_INFO
	.align		4
.L_19:
        /*0058*/ 	.byte	0x04, 0x17
        /*005a*/ 	.short	(.L_21 - .L_20)
.L_20:
        /*005c*/ 	.word	0x00000000
        /*0060*/ 	.short	0x0000
        /*0062*/ 	.short	0x0000
        /*0064*/ 	.byte	0x00, 0xf5, 0x21, 0x00


	//----- nvinfo : EIATTR_SPARSE_MMA_MASK
	.align		4
.L_21:
        /*0068*/ 	.byte	0x03, 0x50
        /*006a*/ 	.short	0x0000


	//----- nvinfo : EIATTR_MAXREG_COUNT
	.align		4
        /*006c*/ 	.byte	0x03, 0x1b
        /*006e*/ 	.short	0x00ff


	//----- nvinfo : EIATTR_NUM_BARRIERS
	.align		4
        /*0070*/ 	.byte	0x02, 0x4c
        /*0072*/ 	.byte	0x01
	.zero		1


	//----- nvinfo : EIATTR_MERCURY_ISA_VERSION
	.align		4
        /*0074*/ 	.byte	0x03, 0x5f
        /*0076*/ 	.short	0x0101


	//----- nvinfo : EIATTR_VRC_CTA_INIT_COUNT
	.align		4
        /*0078*/ 	.byte	0x02, 0x4a
	.zero		1
	.zero		1


	//----- nvinfo : EIATTR_EXIT_INSTR_OFFSETS
	.align		4
        /*007c*/ 	.byte	0x04, 0x1c
        /*007e*/ 	.short	(.L_23 - .L_22)


	//   ....[0]....
.L_22:
        /*0080*/ 	.word	0x00000be0


	//   ....[1]....
        /*0084*/ 	.word	0x00000da0


	//----- nvinfo : EIATTR_CRS_STACK_SIZE
	.align		4
.L_23:
        /*0088*/ 	.byte	0x04, 0x1e
        /*008a*/ 	.short	(.L_25 - .L_24)
.L_24:
        /*008c*/ 	.word	0x00000000


	//----- nvinfo : EIATTR_CBANK_PARAM_SIZE
	.align		4
.L_25:
        /*0090*/ 	.byte	0x03, 0x19
        /*0092*/ 	.short	0x0024


	//----- nvinfo : EIATTR_PARAM_CBANK
	.align		4
        /*0094*/ 	.byte	0x04, 0x0a
        /*0096*/ 	.short	(.L_27 - .L_26)
	.align		4
.L_26:
        /*0098*/ 	.word	index@(.nv.constant0._Z11get_w_comboPfS_S_jjj)
        /*009c*/ 	.short	0x0380
        /*009e*/ 	.short	0x0024


	//----- nvinfo : EIATTR_SW_WAR
	.align		4
.L_27:
        /*00a0*/ 	.byte	0x04, 0x36
        /*00a2*/ 	.short	(.L_29 - .L_28)
.L_28:
        /*00a4*/ 	.word	0x00000008
.L_29:


//--------------------- .nv.callgraph             --------------------------
	.section	.nv.callgraph,"",@"SHT_CUDA_CALLGRAPH"
	.align	4
	.sectionentsize	8
	.align		4
        /*0000*/ 	.word	0x00000000
	.align		4
        /*0004*/ 	.word	0xffffffff
	.align		4
        /*0008*/ 	.word	0x00000000
	.align		4
        /*000c*/ 	.word	0xfffffffe
	.align		4
        /*0010*/ 	.word	0x00000000
	.align		4
        /*0014*/ 	.word	0xfffffffd
	.align		4
        /*0018*/ 	.word	0x00000000
	.align		4
        /*001c*/ 	.word	0xfffffffc


//--------------------- .text._Z11get_w_comboPfS_S_jjj --------------------------
	.section	.text._Z11get_w_comboPfS_S_jjj,"ax",@progbits
	.align	128
        .global         _Z11get_w_comboPfS_S_jjj
        .type           _Z11get_w_comboPfS_S_jjj,@function
        .size           _Z11get_w_comboPfS_S_jjj,(.L_x_18 - _Z11get_w_comboPfS_S_jjj)
        .other          _Z11get_w_comboPfS_S_jjj,@"STO_CUDA_ENTRY STV_DEFAULT"
_Z11get_w_comboPfS_S_jjj:
.text._Z11get_w_comboPfS_S_jjj:
[----:B------:R-:W-:Y:S01]  /*0000*/  LDC R1, c[0x0][0x37c] ;  /* 0x0000df00ff017b82 */ /* 0x000fe20000000800 */
[----:B------:R-:W0:Y:S01]  /*0010*/  S2R R5, SR_CgaCtaId ;  /* 0x0000000000057919 */ /* 0x000e220000008800 */
[----:B------:R-:W1:Y:S01]  /*0020*/  LDCU UR7, c[0x0][0x39c] ;  /* 0x00007380ff0777ac */ /* 0x000e620008000800 */
[----:B------:R-:W-:Y:S01]  /*0030*/  MOV R3, 0x400 ;  /* 0x0000040000037802 */ /* 0x000fe20000000f00 */
[----:B------:R-:W-:Y:S01]  /*0040*/  HFMA2 R21, -RZ, RZ, 0, 0 ;  /* 0x00000000ff157431 */ /* 0x000fe200000001ff */
[----:B------:R-:W2:Y:S01]  /*0050*/  S2R R0, SR_TID.Y ;  /* 0x0000000000007919 */ /* 0x000ea20000002200 */
[----:B------:R-:W3:Y:S01]  /*0060*/  LDCU UR8, c[0x0][0x360] ;  /* 0x00006c00ff0877ac */ /* 0x000ee20008000800 */
[----:B------:R-:W-:Y:S01]  /*0070*/  IADD3 R4, PT, PT, R3, 0x190, RZ ;  /* 0x0000019003047810 */ /* 0x000fe20007ffe0ff */
[----:B------:R-:W4:Y:S01]  /*0080*/  S2R R2, SR_TID.X ;  /* 0x0000000000027919 */ /* 0x000f220000002100 */
[----:B------:R-:W5:Y:S01]  /*0090*/  LDCU UR9, c[0x0][0x364] ;  /* 0x00006c80ff0977ac */ /* 0x000f620008000800 */
[----:B------:R-:W3:Y:S01]  /*00a0*/  S2R R7, SR_CTAID.X ;  /* 0x0000000000077919 */ /* 0x000ee20000002500 */
[----:B------:R-:W0:Y:S01]  /*00b0*/  LDCU.64 UR10, c[0x0][0x358] ;  /* 0x00006b00ff0a77ac */ /* 0x000e220008000a00 */
[----:B------:R-:W5:Y:S01]  /*00c0*/  S2R R13, SR_CTAID.Y ;  /* 0x00000000000d7919 */ /* 0x000f620000002600 */
[----:B-1----:R-:W-:-:S04]  /*00d0*/  UIADD3 UR6, UPT, UPT, UR7, -0x1, URZ ;  /* 0xffffffff07067890 */ /* 0x002fc8000fffe0ff */
[----:B------:R-:W-:Y:S02]  /*00e0*/  UISETP.GE.U32.AND UP0, UPT, UR6, 0xa, UPT ;  /* 0x0000000a0600788c */ /* 0x000fe4000bf06070 */
[----:B------:R-:W-:-:S04]  /*00f0*/  UIMAD.WIDE.U32 UR4, UR6, -0x33333333, URZ ;  /* 0xcccccccd060478a5 */ /* 0x000fc8000f8e00ff */
[----:B------:R-:W-:Y:S01]  /*0100*/  USHF.R.U32.HI UR5, URZ, 0x3, UR5 ;  /* 0x00000003ff057899 */ /* 0x000fe20008011605 */
[C---:B0-----:R-:W-:Y:S02]  /*0110*/  LEA R11, R5.reuse, R3, 0x18 ;  /* 0x00000003050b7211 */ /* 0x041fe400078ec0ff */
[----:B------:R-:W-:Y:S01]  /*0120*/  UMOV UR4, URZ ;  /* 0x000000ff00047c82 */ /* 0x000fe20008000000 */
[----:B------:R-:W-:Y:S02]  /*0130*/  LEA R5, R5, R4, 0x18 ;  /* 0x0000000405057211 */ /* 0x000fe400078ec0ff */
[----:B--2---:R-:W-:-:S03]  /*0140*/  IMAD R11, R0, 0x28, R11 ;  /* 0x00000028000b7824 */ /* 0x004fc600078e020b */
[C---:B----4-:R-:W-:Y:S02]  /*0150*/  IMAD R5, R2.reuse, 0x4, R5 ;  /* 0x0000000402057824 */ /* 0x050fe400078e0205 */
[----:B------:R-:W-:Y:S01]  /*0160*/  LEA R4, R2, R11, 0x2 ;  /* 0x0000000b02047211 */ /* 0x000fe200078e10ff */
[----:B---3--:R-:W-:Y:S02]  /*0170*/  IMAD R20, R7, UR8, R2 ;  /* 0x0000000807147c24 */ /* 0x008fe4000f8e0202 */
[----:B------:R-:W-:Y:S02]  /*0180*/  IMAD R6, R0, 0x28, R5 ;  /* 0x0000002800067824 */ /* 0x000fe400078e0205 */
[----:B-----5:R-:W-:Y:S01]  /*0190*/  IMAD R13, R13, UR9, R0 ;  /* 0x000000090d0d7c24 */ /* 0x020fe2000f8e0200 */
[----:B------:R-:W-:Y:S06]  /*01a0*/  BRA.U !UP0, `(.L_x_0) ;  /* 0x0000000508b47547 */ /* 0x000fec000b800000 */
[----:B------:R-:W0:Y:S01]  /*01b0*/  LDC R7, c[0x0][0x3a0] ;  /* 0x0000e800ff077b82 */ /* 0x000e220000000800 */
[----:B------:R-:W1:Y:S01]  /*01c0*/  LDCU UR9, c[0x0][0x398] ;  /* 0x00007300ff0977ac */ /* 0x000e620008000800 */
[----:B------:R-:W-:Y:S01]  /*01d0*/  IADD3 R15, PT, PT, R0, 0xa, RZ ;  /* 0x0000000a000f7810 */ /* 0x000fe20007ffe0ff */
[C---:B------:R-:W-:Y:S01]  /*01e0*/  IMAD R9, R13.reuse, UR7, R2 ;  /* 0x000000070d097c24 */ /* 0x040fe2000f8e0202 */
[----:B------:R-:W-:Y:S01]  /*01f0*/  MOV R10, R2 ;  /* 0x00000002000a7202 */ /* 0x000fe20000000f00 */
[----:B------:R-:W2:Y:S01]  /*0200*/  LDCU UR6, c[0x0][0x3a0] ;  /* 0x00007400ff0677ac */ /* 0x000ea20008000800 */
[----:B------:R-:W-:Y:S01]  /*0210*/  IMAD.MOV.U32 R21, RZ, RZ, RZ ;  /* 0x000000ffff157224 */ /* 0x000fe200078e00ff */
[----:B------:R-:W-:Y:S01]  /*0220*/  MOV R3, R0 ;  /* 0x0000000000037202 */ /* 0x000fe20000000f00 */
[----:B------:R-:W-:Y:S01]  /*0230*/  UIADD3 UR4, UPT, UPT, UR5, 0x1, URZ ;  /* 0x0000000105047890 */ /* 0x000fe2000fffe0ff */
[----:B------:R-:W3:Y:S03]  /*0240*/  LDCU UR8, c[0x0][0x39c] ;  /* 0x00007380ff0877ac */ /* 0x000ee60008000800 */
[----:B------:R-:W-:Y:S01]  /*0250*/  ULOP3.LUT UR4, UR4, 0x3ffffffe, URZ, 0xc0, !UPT ;  /* 0x3ffffffe04047892 */ /* 0x000fe2000f8ec0ff */
[----:B-1----:R-:W-:-:S03]  /*0260*/  ISETP.GE.U32.AND P1, PT, R13, UR9, PT ;  /* 0x000000090d007c0c */ /* 0x002fc6000bf26070 */
[----:B------:R-:W-:Y:S01]  /*0270*/  UIADD3 UR4, UPT, UPT, -UR4, URZ, URZ ;  /* 0x000000ff04047290 */ /* 0x000fe2000fffe1ff */
[--C-:B--2---:R-:W-:Y:S02]  /*0280*/  IMAD R12, R15, UR6, R20.reuse ;  /* 0x000000060f0c7c24 */ /* 0x104fe4000f8e0214 */
[----:B------:R-:W-:Y:S01]  /*0290*/  IMAD R8, R0, UR6, R20 ;  /* 0x0000000600087c24 */ /* 0x000fe2000f8e0214 */
[----:B------:R-:W-:-:S08]  /*02a0*/  UMOV UR6, 0xa ;  /* 0x0000000a00067882 */ /* 0x000fd00000000000 */
.L_x_1:
[----:B0-----:R-:W-:Y:S01]  /*02b0*/  ISETP.GE.U32.AND P0, PT, R20, R7, PT ;  /* 0x000000071400720c */ /* 0x001fe20003f06070 */
[----:B---3--:R-:W-:Y:S01]  /*02c0*/  UMOV UR7, UR8 ;  /* 0x0000000800077c82 */ /* 0x008fe20008000000 */
[----:B------:R-:W-:Y:S01]  /*02d0*/  HFMA2 R29, -RZ, RZ, 0, 0 ;  /* 0x00000000ff1d7431 */ /* 0x000fe200000001ff */
[----:B------:R-:W-:Y:S01]  /*02e0*/  ISETP.GE.U32.OR P2, PT, R10, UR7, P1 ;  /* 0x000000070a007c0c */ /* 0x000fe20008f46470 */
[----:B------:R-:W-:Y:S01]  /*02f0*/  IMAD.MOV.U32 R27, RZ, RZ, RZ ;  /* 0x000000ffff1b7224 */ /* 0x000fe200078e00ff */
[----:B------:R-:W-:-:S11]  /*0300*/  ISETP.GE.U32.OR P3, PT, R3, UR7, P0 ;  /* 0x0000000703007c0c */ /* 0x000fd60008766470 */
[----:B------:R-:W0:Y:S08]  /*0310*/  @!P2 LDC.64 R16, c[0x0][0x380] ;  /* 0x0000e000ff10ab82 */ /* 0x000e300000000a00 */
[----:B------:R-:W1:Y:S01]  /*0320*/  @!P3 LDC.64 R14, c[0x0][0x388] ;  /* 0x0000e200ff0ebb82 */ /* 0x000e620000000a00 */
[----:B0-----:R-:W-:-:S05]  /*0330*/  @!P2 IMAD.WIDE.U32 R18, R9, 0x4, R16 ;  /* 0x000000040912a825 */ /* 0x001fca00078e0010 */
[----:B------:R-:W2:Y:S01]  /*0340*/  @!P2 LDG.E R27, desc[UR10][R18.64] ;  /* 0x0000000a121ba981 */ /* 0x000ea2000c1e1900 */
[----:B-1----:R-:W-:-:S05]  /*0350*/  @!P3 IMAD.WIDE.U32 R22, R8, 0x4, R14 ;  /* 0x000000040816b825 */ /* 0x002fca00078e000e */
[----:B------:R0:W3:Y:S02]  /*0360*/  @!P3 LDG.E R29, desc[UR10][R22.64] ;  /* 0x0000000a161db981 */ /* 0x0000e4000c1e1900 */
[----:B0-----:R-:W-:-:S04]  /*0370*/  IADD3 R22, PT, PT, R10, 0xa, RZ ;  /* 0x0000000a0a167810 */ /* 0x001fc80007ffe0ff */
[----:B------:R-:W-:Y:S01]  /*0380*/  ISETP.GE.U32.OR P2, PT, R22, UR7, P1 ;  /* 0x0000000716007c0c */ /* 0x000fe20008f46470 */
[----:B--2---:R-:W-:Y:S04]  /*0390*/  STS [R4], R27 ;  /* 0x0000001b04007388 */ /* 0x004fe80000000800 */
[----:B---3--:R-:W-:Y:S01]  /*03a0*/  STS [R6], R29 ;  /* 0x0000001d06007388 */ /* 0x008fe20000000800 */
[----:B------:R-:W-:Y:S06]  /*03b0*/  BAR.SYNC.DEFER_BLOCKING 0x0 ;  /* 0x0000000000007b1d */ /* 0x000fec0000010000 */
[----:B------:R-:W-:Y:S04]  /*03c0*/  LDS R26, [R5] ;  /* 0x00000000051a7984 */ /* 0x000fe80000000800 */
[----:B------:R-:W0:Y:S04]  /*03d0*/  LDS.64 R14, [R11] ;  /* 0x000000000b0e7984 */ /* 0x000e280000000a00 */
[----:B------:R-:W1:Y:S04]  /*03e0*/  LDS R28, [R5+0x28] ;  /* 0x00002800051c7984 */ /* 0x000e680000000800 */
[----:B------:R-:W-:Y:S04]  /*03f0*/  LDS R25, [R5+0x50] ;  /* 0x0000500005197984 */ /* 0x000fe80000000800 */
[----:B------:R-:W2:Y:S04]  /*0400*/  LDS.64 R16, [R11+0x8] ;  /* 0x000008000b107984 */ /* 0x000ea80000000a00 */
[----:B------:R-:W3:Y:S04]  /*0410*/  LDS R24, [R5+0x78] ;  /* 0x0000780005187984 */ /* 0x000ee80000000800 */
[----:B------:R-:W-:Y:S04]  /*0420*/  LDS.64 R18, [R11+0x10] ;  /* 0x000010000b127984 */ /* 0x000fe80000000a00 */
[----:B------:R-:W-:Y:S04]  /*0430*/  LDS R22, [R5+0xc8] ;  /* 0x0000c80005167984 */ /* 0x000fe80000000800 */
[----:B------:R-:W-:Y:S01]  /*0440*/  LDS R27, [R5+0xf0] ;  /* 0x0000f000051b7984 */ /* 0x000fe20000000800 */
[----:B0-----:R-:W-:-:S03]  /*0450*/  FFMA R14, R14, R26, R21 ;  /* 0x0000001a0e0e7223 */ /* 0x001fc60000000015 */
[----:B------:R-:W0:Y:S01]  /*0460*/  LDS R21, [R5+0xa0] ;  /* 0x0000a00005157984 */ /* 0x000e220000000800 */
[----:B-1----:R-:W-:Y:S02]  /*0470*/  FFMA R23, R28, R15, R14 ;  /* 0x0000000f1c177223 */ /* 0x002fe4000000000e */
[----:B------:R-:W1:Y:S01]  /*0480*/  @!P2 LDC.64 R14, c[0x0][0x380] ;  /* 0x0000e000ff0eab82 */ /* 0x000e620000000a00 */
[----:B------:R-:W-:Y:S01]  /*0490*/  LDS R26, [R5+0x118] ;  /* 0x00011800051a7984 */ /* 0x000fe20000000800 */
[----:B--2---:R-:W-:-:S04]  /*04a0*/  FFMA R23, R16, R25, R23 ;  /* 0x0000001910177223 */ /* 0x004fc80000000017 */
[----:B---3--:R-:W-:Y:S02]  /*04b0*/  FFMA R17, R24, R17, R23 ;  /* 0x0000001118117223 */ /* 0x008fe40000000017 */
[----:B------:R-:W-:Y:S01]  /*04c0*/  LDS R24, [R5+0x168] ;  /* 0x0001680005187984 */ /* 0x000fe20000000800 */
[----:B------:R-:W-:Y:S02]  /*04d0*/  @!P2 VIADD R23, R9, 0xa ;  /* 0x0000000a0917a836 */ /* 0x000fe40000000000 */
[----:B0-----:R-:W-:Y:S02]  /*04e0*/  FFMA R17, R18, R21, R17 ;  /* 0x0000001512117223 */ /* 0x001fe40000000011 */
[----:B------:R-:W-:Y:S02]  /*04f0*/  LDS R21, [R5+0x140] ;  /* 0x0001400005157984 */ /* 0x000fe40000000800 */
[----:B------:R-:W-:Y:S02]  /*0500*/  FFMA R25, R22, R19, R17 ;  /* 0x0000001316197223 */ /* 0x000fe40000000011 */
[----:B------:R-:W0:Y:S04]  /*0510*/  LDS.64 R16, [R11+0x18] ;  /* 0x000018000b107984 */ /* 0x000e280000000a00 */
[----:B------:R-:W2:Y:S01]  /*0520*/  LDS.64 R18, [R11+0x20] ;  /* 0x000020000b127984 */ /* 0x000ea20000000a00 */
[----:B------:R-:W-:Y:S01]  /*0530*/  MOV R29, RZ ;  /* 0x000000ff001d7202 */ /* 0x000fe20000000f00 */
[----:B-1----:R-:W-:Y:S01]  /*0540*/  @!P2 IMAD.WIDE.U32 R14, R23, 0x4, R14 ;  /* 0x00000004170ea825 */ /* 0x002fe200078e000e */
[----:B------:R-:W-:Y:S06]  /*0550*/  BAR.SYNC.DEFER_BLOCKING 0x0 ;  /* 0x0000000000007b1d */ /* 0x000fec0000010000 */
[----:B------:R-:W3:Y:S01]  /*0560*/  @!P2 LDG.E R29, desc[UR10][R14.64] ;  /* 0x0000000a0e1da981 */ /* 0x000ee2000c1e1900 */
[----:B------:R-:W-:-:S04]  /*0570*/  IADD3 R22, PT, PT, R3, 0xa, RZ ;  /* 0x0000000a03167810 */ /* 0x000fc80007ffe0ff */
[----:B------:R-:W-:-:S13]  /*0580*/  ISETP.GE.U32.OR P0, PT, R22, UR7, P0 ;  /* 0x0000000716007c0c */ /* 0x000fda0008706470 */
[----:B------:R-:W1:Y:S01]  /*0590*/  @!P0 LDC.64 R22, c[0x0][0x388] ;  /* 0x0000e200ff168b82 */ /* 0x000e620000000a00 */
[----:B---3--:R1:W-:Y:S02]  /*05a0*/  STS [R4], R29 ;  /* 0x0000001d04007388 */ /* 0x0083e40000000800 */
[----:B-1----:R-:W-:-:S04]  /*05b0*/  @!P0 IMAD.WIDE.U32 R28, R12, 0x4, R22 ;  /* 0x000000040c1c8825 */ /* 0x002fc800078e0016 */
[----:B------:R-:W-:-:S06]  /*05c0*/  IMAD.MOV.U32 R23, RZ, RZ, RZ ;  /* 0x000000ffff177224 */ /* 0x000fcc00078e00ff */
[----:B------:R-:W3:Y:S01]  /*05d0*/  @!P0 LDG.E R23, desc[UR10][R28.64] ;  /* 0x0000000a1c178981 */ /* 0x000ee2000c1e1900 */
[----:B0-----:R-:W-:-:S04]  /*05e0*/  FFMA R25, R16, R27, R25 ;  /* 0x0000001b10197223 */ /* 0x001fc80000000019 */
[----:B------:R-:W-:-:S04]  /*05f0*/  FFMA R27, R26, R17, R25 ;  /* 0x000000111a1b7223 */ /* 0x000fc80000000019 */
[----:B--2---:R-:W-:-:S04]  /*0600*/  FFMA R21, R18, R21, R27 ;  /* 0x0000001512157223 */ /* 0x004fc8000000001b */
[----:B------:R-:W-:Y:S01]  /*0610*/  FFMA R27, R24, R19, R21 ;  /* 0x00000013181b7223 */ /* 0x000fe20000000015 */
[----:B------:R-:W-:-:S04]  /*0620*/  UIADD3 UR4, UPT, UPT, UR4, 0x2, URZ ;  /* 0x0000000204047890 */ /* 0x000fc8000fffe0ff */
[----:B------:R-:W-:Y:S01]  /*0630*/  UISETP.NE.AND UP0, UPT, UR4, URZ, UPT ;  /* 0x000000ff0400728c */ /* 0x000fe2000bf05270 */
[----:B------:R-:W-:Y:S01]  /*0640*/  IADD3 R3, PT, PT, R3, 0x14, RZ ;  /* 0x0000001403037810 */ /* 0x000fe20007ffe0ff */
[----:B------:R-:W-:Y:S01]  /*0650*/  VIADD R9, R9, 0x14 ;  /* 0x0000001409097836 */ /* 0x000fe20000000000 */
[----:B------:R-:W-:Y:S01]  /*0660*/  IADD3 R10, PT, PT, R10, 0x14, RZ ;  /* 0x000000140a0a7810 */ /* 0x000fe20007ffe0ff */
[C---:B------:R-:W-:Y:S02]  /*0670*/  IMAD R8, R7.reuse, 0x14, R8 ;  /* 0x0000001407087824 */ /* 0x040fe400078e0208 */
[----:B------:R-:W-:Y:S01]  /*0680*/  IMAD R12, R7, 0x14, R12 ;  /* 0x00000014070c7824 */ /* 0x000fe200078e020c */
[----:B------:R-:W-:Y:S01]  /*0690*/  UIADD3 UR6, UPT, UPT, UR6, 0x14, URZ ;  /* 0x0000001406067890 */ /* 0x000fe2000fffe0ff */
        /* <DEDUP_REMOVED lines=8> */
[----:B------:R-:W-:Y:S04]  /*0720*/  LDS R21, [R5+0xa0] ;  /* 0x0000a00005157984 */ /* 0x000fe80000000800 */
[----:B------:R-:W4:Y:S04]  /*0730*/  LDS.64 R18, [R11+0x10] ;  /* 0x000010000b127984 */ /* 0x000f280000000a00 */
[----:B------:R-:W-:Y:S01]  /*0740*/  LDS R24, [R5+0x118] ;  /* 0x0001180005187984 */ /* 0x000fe20000000800 */
[----:B0-----:R-:W-:-:S04]  /*0750*/  FFMA R23, R14, R23, R27 ;  /* 0x000000170e177223 */ /* 0x001fc8000000001b */
[----:B-1----:R-:W-:Y:S02]  /*0760*/  FFMA R15, R22, R15, R23 ;  /* 0x0000000f160f7223 */ /* 0x002fe40000000017 */
[----:B------:R-:W0:Y:S04]  /*0770*/  LDS R22, [R5+0xc8] ;  /* 0x0000c80005167984 */ /* 0x000e280000000800 */
[----:B------:R-:W-:Y:S01]  /*0780*/  LDS R23, [R5+0xf0] ;  /* 0x0000f00005177984 */ /* 0x000fe20000000800 */
[----:B--2---:R-:W-:-:S03]  /*0790*/  FFMA R25, R16, R25, R15 ;  /* 0x0000001910197223 */ /* 0x004fc6000000000f */
[----:B------:R-:W1:Y:S01]  /*07a0*/  LDS.64 R14, [R11+0x18] ;  /* 0x000018000b0e7984 */ /* 0x000e620000000a00 */
[----:B---3--:R-:W-:-:S03]  /*07b0*/  FFMA R27, R26, R17, R25 ;  /* 0x000000111a1b7223 */ /* 0x008fc60000000019 */
[----:B------:R-:W-:Y:S04]  /*07c0*/  LDS R25, [R5+0x140] ;  /* 0x0001400005197984 */ /* 0x000fe80000000800 */
[----:B------:R-:W2:Y:S01]  /*07d0*/  LDS.64 R16, [R11+0x20] ;  /* 0x000020000b107984 */ /* 0x000ea20000000a00 */
[----:B----4-:R-:W-:-:S03]  /*07e0*/  FFMA R21, R18, R21, R27 ;  /* 0x0000001512157223 */ /* 0x010fc6000000001b */
[----:B------:R-:W3:Y:S01]  /*07f0*/  LDS R27, [R5+0x168] ;  /* 0x00016800051b7984 */ /* 0x000ee20000000800 */
[----:B0-----:R-:W-:-:S04]  /*0800*/  FFMA R19, R22, R19, R21 ;  /* 0x0000001316137223 */ /* 0x001fc80000000015 */
[----:B-1----:R-:W-:-:S04]  /*0810*/  FFMA R19, R14, R23, R19 ;  /* 0x000000170e137223 */ /* 0x002fc80000000013 */
[----:B------:R-:W-:-:S04]  /*0820*/  FFMA R15, R24, R15, R19 ;  /* 0x0000000f180f7223 */ /* 0x000fc80000000013 */
[----:B--2---:R-:W-:-:S04]  /*0830*/  FFMA R16, R16, R25, R15 ;  /* 0x0000001910107223 */ /* 0x004fc8000000000f */
[----:B---3--:R-:W-:Y:S01]  /*0840*/  FFMA R21, R27, R17, R16 ;  /* 0x000000111b157223 */ /* 0x008fe20000000010 */
[----:B------:R-:W-:Y:S06]  /*0850*/  BAR.SYNC.DEFER_BLOCKING 0x0 ;  /* 0x0000000000007b1d */ /* 0x000fec0000010000 */
[----:B------:R-:W-:Y:S05]  /*0860*/  BRA.U UP0, `(.L_x_1) ;  /* 0xfffffff900907547 */ /* 0x000fea000b83ffff */
[----:B------:R-:W-:-:S12]  /*0870*/  UIADD3 UR4, UPT, UPT, UR6, -0xa, URZ ;  /* 0xfffffff606047890 */ /* 0x000fd8000fffe0ff */
.L_x_0:
[----:B------:R-:W-:Y:S01]  /*0880*/  ULOP3.LUT UR5, UR5, 0x1, URZ, 0xc0, !UPT ;  /* 0x0000000105057892 */ /* 0x000fe2000f8ec0ff */
[----:B------:R-:W0:Y:S03]  /*0890*/  LDCU UR8, c[0x0][0x3a0] ;  /* 0x00007400ff0877ac */ /* 0x000e260008000800 */
[----:B------:R-:W-:-:S09]  /*08a0*/  UISETP.NE.U32.AND UP0, UPT, UR5, 0x1, UPT ;  /* 0x000000010500788c */ /* 0x000fd2000bf05070 */
[----:B------:R-:W-:Y:S05]  /*08b0*/  BRA.U !UP0, `(.L_x_2) ;  /* 0x0000000108bc7547 */ /* 0x000fea000b800000 */
[----:B------:R-:W1:Y:S01]  /*08c0*/  LDCU UR5, c[0x0][0x398] ;  /* 0x00007300ff0577ac */ /* 0x000e620008000800 */
[----:B------:R-:W-:Y:S01]  /*08d0*/  IADD3 R10, PT, PT, R2, UR4, RZ ;  /* 0x00000004020a7c10 */ /* 0x000fe2000fffe0ff */
[----:B------:R-:W-:Y:S01]  /*08e0*/  HFMA2 R19, -RZ, RZ, 0, 0 ;  /* 0x00000000ff137431 */ /* 0x000fe200000001ff */
[----:B------:R-:W-:Y:S01]  /*08f0*/  IADD3 R15, PT, PT, R0, UR4, RZ ;  /* 0x00000004000f7c10 */ /* 0x000fe2000fffe0ff */
[----:B------:R-:W2:Y:S01]  /*0900*/  LDCU UR6, c[0x0][0x3a0] ;  /* 0x00007400ff0677ac */ /* 0x000ea20008000800 */
[----:B------:R-:W-:Y:S02]  /*0910*/  ISETP.GE.U32.AND P0, PT, R10, UR7, PT ;  /* 0x000000070a007c0c */ /* 0x000fe4000bf06070 */
[----:B------:R-:W-:Y:S02]  /*0920*/  ISETP.GE.U32.AND P1, PT, R15, UR7, PT ;  /* 0x000000070f007c0c */ /* 0x000fe4000bf26070 */
[----:B-1----:R-:W-:Y:S02]  /*0930*/  ISETP.GE.U32.OR P0, PT, R13, UR5, P0 ;  /* 0x000000050d007c0c */ /* 0x002fe40008706470 */
[----:B--2---:R-:W-:-:S11]  /*0940*/  ISETP.GE.U32.OR P1, PT, R20, UR6, P1 ;  /* 0x0000000614007c0c */ /* 0x004fd60008f26470 */
[----:B------:R-:W1:Y:S01]  /*0950*/  @!P0 LDC.64 R8, c[0x0][0x380] ;  /* 0x0000e000ff088b82 */ /* 0x000e620000000a00 */
[----:B------:R-:W-:Y:S02]  /*0960*/  @!P0 IMAD R7, R13, UR7, R10 ;  /* 0x000000070d078c24 */ /* 0x000fe4000f8e020a */
[----:B------:R-:W-:-:S05]  /*0970*/  @!P1 IMAD R15, R15, UR6, R20 ;  /* 0x000000060f0f9c24 */ /* 0x000fca000f8e0214 */
[----:B------:R-:W2:Y:S01]  /*0980*/  @!P1 LDC.64 R2, c[0x0][0x388] ;  /* 0x0000e200ff029b82 */ /* 0x000ea20000000a00 */
[----:B-1----:R-:W-:-:S04]  /*0990*/  @!P0 IMAD.WIDE.U32 R8, R7, 0x4, R8 ;  /* 0x0000000407088825 */ /* 0x002fc800078e0008 */
[----:B------:R-:W-:Y:S02]  /*09a0*/  IMAD.MOV.U32 R7, RZ, RZ, RZ ;  /* 0x000000ffff077224 */ /* 0x000fe400078e00ff */
[----:B--2---:R-:W-:-:S04]  /*09b0*/  @!P1 IMAD.WIDE.U32 R2, R15, 0x4, R2 ;  /* 0x000000040f029825 */ /* 0x004fc800078e0002 */
[----:B------:R-:W2:Y:S04]  /*09c0*/  @!P0 LDG.E R7, desc[UR10][R8.64] ;  /* 0x0000000a08078981 */ /* 0x000ea8000c1e1900 */
[----:B------:R-:W3:Y:S04]  /*09d0*/  @!P1 LDG.E R19, desc[UR10][R2.64] ;  /* 0x0000000a02139981 */ /* 0x000ee8000c1e1900 */
[----:B--2---:R-:W-:Y:S04]  /*09e0*/  STS [R4], R7 ;  /* 0x0000000704007388 */ /* 0x004fe80000000800 */
[----:B---3--:R-:W-:Y:S01]  /*09f0*/  STS [R6], R19 ;  /* 0x0000001306007388 */ /* 0x008fe20000000800 */
[----:B------:R-:W-:Y:S06]  /*0a00*/  BAR.SYNC.DEFER_BLOCKING 0x0 ;  /* 0x0000000000007b1d */ /* 0x000fec0000010000 */
[----:B------:R-:W-:Y:S04]  /*0a10*/  LDS R12, [R5] ;  /* 0x00000000050c7984 */ /* 0x000fe80000000800 */
[----:B------:R-:W1:Y:S04]  /*0a20*/  LDS.64 R16, [R11] ;  /* 0x000000000b107984 */ /* 0x000e680000000a00 */
[----:B------:R-:W2:Y:S04]  /*0a30*/  LDS R25, [R5+0x28] ;  /* 0x0000280005197984 */ /* 0x000ea80000000800 */
[----:B------:R-:W-:Y:S04]  /*0a40*/  LDS R18, [R5+0x50] ;  /* 0x0000500005127984 */ /* 0x000fe80000000800 */
[----:B------:R-:W3:Y:S04]  /*0a50*/  LDS.64 R14, [R11+0x8] ;  /* 0x000008000b0e7984 */ /* 0x000ee80000000a00 */
[----:B------:R-:W4:Y:S04]  /*0a60*/  LDS R27, [R5+0x78] ;  /* 0x00007800051b7984 */ /* 0x000f280000000800 */
[----:B------:R-:W-:Y:S04]  /*0a70*/  LDS R22, [R5+0xa0] ;  /* 0x0000a00005167984 */ /* 0x000fe80000000800 */
[----:B------:R-:W5:Y:S04]  /*0a80*/  LDS.64 R8, [R11+0x10] ;  /* 0x000010000b087984 */ /* 0x000f680000000a00 */
[----:B------:R-:W0:Y:S04]  /*0a90*/  LDS R4, [R5+0xc8] ;  /* 0x0000c80005047984 */ /* 0x000e280000000800 */
[----:B------:R-:W-:Y:S04]  /*0aa0*/  LDS R23, [R5+0xf0] ;  /* 0x0000f00005177984 */ /* 0x000fe80000000800 */
[----:B------:R-:W0:Y:S04]  /*0ab0*/  LDS.64 R2, [R11+0x18] ;  /* 0x000018000b027984 */ /* 0x000e280000000a00 */
[----:B------:R-:W0:Y:S01]  /*0ac0*/  LDS R0, [R5+0x118] ;  /* 0x0001180005007984 */ /* 0x000e220000000800 */
[----:B-1----:R-:W-:-:S03]  /*0ad0*/  FFMA R12, R16, R12, R21 ;  /* 0x0000000c100c7223 */ /* 0x002fc60000000015 */
[----:B------:R-:W-:Y:S01]  /*0ae0*/  LDS R19, [R5+0x140] ;  /* 0x0001400005137984 */ /* 0x000fe20000000800 */
[----:B--2---:R-:W-:-:S03]  /*0af0*/  FFMA R17, R25, R17, R12 ;  /* 0x0000001119117223 */ /* 0x004fc6000000000c */
[----:B------:R-:W1:Y:S04]  /*0b00*/  LDS.64 R6, [R11+0x20] ;  /* 0x000020000b067984 */ /* 0x000e680000000a00 */
[----:B------:R-:W2:Y:S01]  /*0b10*/  LDS R10, [R5+0x168] ;  /* 0x00016800050a7984 */ /* 0x000ea20000000800 */
[----:B---3--:R-:W-:-:S04]  /*0b20*/  FFMA R14, R14, R18, R17 ;  /* 0x000000120e0e7223 */ /* 0x008fc80000000011 */
[----:B----4-:R-:W-:-:S04]  /*0b30*/  FFMA R15, R27, R15, R14 ;  /* 0x0000000f1b0f7223 */ /* 0x010fc8000000000e */
[----:B-----5:R-:W-:-:S04]  /*0b40*/  FFMA R15, R8, R22, R15 ;  /* 0x00000016080f7223 */ /* 0x020fc8000000000f */
[----:B0-----:R-:W-:-:S04]  /*0b50*/  FFMA R9, R4, R9, R15 ;  /* 0x0000000904097223 */ /* 0x001fc8000000000f */
[----:B------:R-:W-:-:S04]  /*0b60*/  FFMA R9, R2, R23, R9 ;  /* 0x0000001702097223 */ /* 0x000fc80000000009 */
[----:B------:R-:W-:-:S04]  /*0b70*/  FFMA R3, R0, R3, R9 ;  /* 0x0000000300037223 */ /* 0x000fc80000000009 */
[----:B-1----:R-:W-:-:S04]  /*0b80*/  FFMA R3, R6, R19, R3 ;  /* 0x0000001306037223 */ /* 0x002fc80000000003 */
[----:B--2---:R-:W-:Y:S01]  /*0b90*/  FFMA R21, R10, R7, R3 ;  /* 0x000000070a157223 */ /* 0x004fe20000000003 */
[----:B------:R-:W-:Y:S06]  /*0ba0*/  BAR.SYNC.DEFER_BLOCKING 0x0 ;  /* 0x0000000000007b1d */ /* 0x000fec0000010000 */
.L_x_2:
[----:B------:R-:W1:Y:S01]  /*0bb0*/  LDCU UR4, c[0x0][0x398] ;  /* 0x00007300ff0477ac */ /* 0x000e620008000800 */
[----:B0-----:R-:W-:-:S04]  /*0bc0*/  ISETP.GE.U32.AND P0, PT, R20, UR8, PT ;  /* 0x0000000814007c0c */ /* 0x001fc8000bf06070 */
[----:B-1----:R-:W-:-:S13]  /*0bd0*/  ISETP.GE.U32.OR P0, PT, R13, UR4, P0 ;  /* 0x000000040d007c0c */ /* 0x002fda0008706470 */
[----:B------:R-:W-:Y:S05]  /*0be0*/  @P0 EXIT ;  /* 0x000000000000094d */ /* 0x000fea0003800000 */
[----:B------:R-:W0:Y:S01]  /*0bf0*/  LDC.64 R2, c[0x0][0x390] ;  /* 0x0000e400ff027b82 */ /* 0x000e220000000a00 */
[----:B------:R-:W-:-:S04]  /*0c00*/  IMAD R13, R13, UR8, R20 ;  /* 0x000000080d0d7c24 */ /* 0x000fc8000f8e0214 */
[----:B0-----:R-:W-:-:S05]  /*0c10*/  IMAD.WIDE.U32 R2, R13, 0x4, R2 ;  /* 0x000000040d027825 */ /* 0x001fca00078e0002 */
[----:B------:R0:W5:Y:S01]  /*0c20*/  LDG.E R4, desc[UR10][R2.64] ;  /* 0x0000000a02047981 */ /* 0x000162000c1e1900 */
[----:B------:R-:W-:Y:S01]  /*0c30*/  MOV R5, 0x3ba3d70a ;  /* 0x3ba3d70a00057802 */ /* 0x000fe20000000f00 */
[----:B------:R-:W-:Y:S01]  /*0c40*/  IMAD.MOV.U32 R0, RZ, RZ, 0x43480000 ;  /* 0x43480000ff007424 */ /* 0x000fe200078e00ff */
[----:B------:R-:W1:Y:S01]  /*0c50*/  FCHK P0, R21, 200 ;  /* 0x4348000015007902 */ /* 0x000e620000000000 */
[----:B------:R-:W-:Y:S02]  /*0c60*/  BSSY.RECONVERGENT B1, `(.L_x_3) ;  /* 0x000000b000017945 */ /* 0x000fe40003800200 */
[----:B------:R-:W-:-:S04]  /*0c70*/  FFMA R0, R5, -R0, 1 ;  /* 0x3f80000005007423 */ /* 0x000fc80000000800 */
[----:B------:R-:W-:-:S04]  /*0c80*/  FFMA R0, R0, R5, 0.0049999998882412910461 ;  /* 0x3ba3d70a00007423 */ /* 0x000fc80000000005 */
[----:B------:R-:W-:-:S04]  /*0c90*/  FFMA R6, R0, R21, RZ ;  /* 0x0000001500067223 */ /* 0x000fc800000000ff */
[----:B------:R-:W-:-:S04]  /*0ca0*/  FFMA R5, R6, -200, R21 ;  /* 0xc348000006057823 */ /* 0x000fc80000000015 */
[----:B------:R-:W-:Y:S01]  /*0cb0*/  FFMA R5, R0, R5, R6 ;  /* 0x0000000500057223 */ /* 0x000fe20000000006 */
[----:B01----:R-:W-:Y:S06]  /*0cc0*/  @!P0 BRA `(.L_x_4) ;  /* 0x0000000000108947 */ /* 0x003fec0003800000 */
[----:B------:R-:W-:Y:S02]  /*0cd0*/  MOV R0, R21 ;  /* 0x0000001500007202 */ /* 0x000fe40000000f00 */
[----:B------:R-:W-:-:S07]  /*0ce0*/  MOV R6, 0xd00 ;  /* 0x00000d0000067802 */ /* 0x000fce0000000f00 */
[----:B-----5:R-:W-:Y:S05]  /*0cf0*/  CALL.REL.NOINC `($__internal_0_$__cuda_sm3x_div_rn_noftz_f32_slowpath) ;  /* 0x00000000002c7944 */ /* 0x020fea0003c00000 */
[----:B------:R-:W-:-:S07]  /*0d00*/  MOV R5, R0 ;  /* 0x0000000000057202 */ /* 0x000fce0000000f00 */
.L_x_4:
[----:B------:R-:W-:Y:S05]  /*0d10*/  BSYNC.RECONVERGENT B1 ;  /* 0x0000000000017941 */ /* 0x000fea0003800200 */
.L_x_3:
[----:B-----5:R-:W-:Y:S01]  /*0d20*/  FFMA R5, R4, 100000, R5 ;  /* 0x47c3500004057823 */ /* 0x020fe20000000005 */
[----:B------:R-:W-:Y:S01]  /*0d30*/  UMOV UR4, 0x9abcaf48 ;  /* 0x9abcaf4800047882 */ /* 0x000fe20000000000 */
[----:B------:R-:W-:Y:S02]  /*0d40*/  UMOV UR5, 0x3e7ad7f2 ;  /* 0x3e7ad7f200057882 */ /* 0x000fe40000000000 */
[----:B------:R-:W0:Y:S02]  /*0d50*/  F2F.F64.F32 R6, R5 ;  /* 0x0000000500067310 */ /* 0x000e240000201800 */
[----:B0-----:R-:W-:-:S10]  /*0d60*/  DMUL R6, R6, -UR4 ;  /* 0x8000000406067c28 */ /* 0x001fd40008000000 */
[----:B------:R-:W0:Y:S02]  /*0d70*/  F2F.F32.F64 R7, R6 ;  /* 0x0000000600077310 */ /* 0x000e240000301000 */
[----:B0-----:R-:W-:-:S05]  /*0d80*/  FADD R9, R4, R7 ;  /* 0x0000000704097221 */ /* 0x001fca0000000000 */
[----:B------:R-:W-:Y:S01]  /*0d90*/  STG.E desc[UR10][R2.64], R9 ;  /* 0x0000000902007986 */ /* 0x000fe2000c10190a */
[----:B------:R-:W-:Y:S05]  /*0da0*/  EXIT ;  /* 0x000000000000794d */ /* 0x000fea0003800000 */
        .weak           $__internal_0_$__cuda_sm3x_div_rn_noftz_f32_slowpath
        .type           $__internal_0_$__cuda_sm3x_div_rn_noftz_f32_slowpath,@function
        .size           $__internal_0_$__cuda_sm3x_div_rn_noftz_f32_slowpath,(.L_x_18 - $__internal_0_$__cuda_sm3x_div_rn_noftz_f32_slowpath)
$__internal_0_$__cuda_sm3x_div_rn_noftz_f32_slowpath:
[----:B------:R-:W-:Y:S01]  /*0db0*/  SHF.R.U32.HI R5, RZ, 0x17, R0 ;  /* 0x00000017ff057819 */ /* 0x000fe20000011600 */
[----:B------:R-:W-:Y:S04]  /*0dc0*/  BSSY.RECONVERGENT B0, `(.L_x_5) ;  /* 0x000005b000007945 */ /* 0x000fe80003800200 */
[----:B------:R-:W-:Y:S01]  /*0dd0*/  BSSY.RELIABLE B2, `(.L_x_6) ;  /* 0x0000019000027945 */ /* 0x000fe20003800100 */
[----:B------:R-:W-:-:S04]  /*0de0*/  LOP3.LUT R7, R5, 0xff, RZ, 0xc0, !PT ;  /* 0x000000ff05077812 */ /* 0x000fc800078ec0ff */
[----:B------:R-:W-:-:S04]  /*0df0*/  IADD3 R8, PT, PT, R7, -0x1, RZ ;  /* 0xffffffff07087810 */ /* 0x000fc80007ffe0ff */
[----:B------:R-:W-:-:S13]  /*0e00*/  ISETP.GT.U32.OR P0, PT, R8, 0xfd, !PT ;  /* 0x000000fd0800780c */ /* 0x000fda0007f04470 */
[----:B------:R-:W-:Y:S01]  /*0e10*/  @!P0 IMAD.MOV.U32 R5, RZ, RZ, RZ ;  /* 0x000000ffff058224 */ /* 0x000fe200078e00ff */
[----:B------:R-:W-:Y:S06]  /*0e20*/  @!P0 BRA `(.L_x_7) ;  /* 0x00000000004c8947 */ /* 0x000fec0003800000 */
[----:B------:R-:W-:-:S13]  /*0e30*/  FSETP.GTU.FTZ.AND P0, PT, |R0|, +INF , PT ;  /* 0x7f8000000000780b */ /* 0x000fda0003f1c200 */
[----:B------:R-:W-:Y:S05]  /*0e40*/  @P0 BREAK.RELIABLE B2 ;  /* 0x0000000000020942 */ /* 0x000fea0003800100 */
[----:B------:R-:W-:Y:S05]  /*0e50*/  @P0 BRA `(.L_x_8) ;  /* 0x0000000400400947 */ /* 0x000fea0003800000 */
[----:B------:R-:W-:-:S04]  /*0e60*/  MOV R5, 0x43480000 ;  /* 0x4348000000057802 */ /* 0x000fc80000000f00 */
[----:B------:R-:W-:-:S13]  /*0e70*/  LOP3.LUT P0, RZ, R5, 0x7fffffff, R0, 0xc8, !PT ;  /* 0x7fffffff05ff7812 */ /* 0x000fda000780c800 */
[----:B------:R-:W-:Y:S05]  /*0e80*/  @!P0 BREAK.RELIABLE B2 ;  /* 0x0000000000028942 */ /* 0x000fea0003800100 */
[----:B------:R-:W-:Y:S05]  /*0e90*/  @!P0 BRA `(.L_x_9) ;  /* 0x0000000400288947 */ /* 0x000fea0003800000 */
[----:B------:R-:W-:-:S13]  /*0ea0*/  LOP3.LUT P0, RZ, R0, 0x7fffffff, RZ, 0xc0, !PT ;  /* 0x7fffffff00ff7812 */ /* 0x000fda000780c0ff */
[----:B------:R-:W-:Y:S05]  /*0eb0*/  @!P0 BREAK.RELIABLE B2 ;  /* 0x0000000000028942 */ /* 0x000fea0003800100 */
[----:B------:R-:W-:Y:S05]  /*0ec0*/  @!P0 BRA `(.L_x_10) ;  /* 0x0000000400148947 */ /* 0x000fea0003800000 */
[----:B------:R-:W-:Y:S02]  /*0ed0*/  FSETP.NEU.FTZ.AND P1, PT, |R0|, +INF , PT ;  /* 0x7f8000000000780b */ /* 0x000fe40003f3d200 */
[----:B------:R-:W-:-:S04]  /*0ee0*/  LOP3.LUT P0, RZ, R5, 0x7fffffff, RZ, 0xc0, !PT ;  /* 0x7fffffff05ff7812 */ /* 0x000fc8000780c0ff */
[----:B------:R-:W-:-:S13]  /*0ef0*/  PLOP3.LUT P0, PT, P1, P0, PT, 0x2f, 0xf2 ;  /* 0x0000000000f2781c */ /* 0x000fda0000f00577 */
[----:B------:R-:W-:Y:S05]  /*0f00*/  @P0 BREAK.RELIABLE B2 ;  /* 0x0000000000020942 */ /* 0x000fea0003800100 */
[----:B------:R-:W-:Y:S05]  /*0f10*/  @P0 BRA `(.L_x_11) ;  /* 0x0000000000f40947 */ /* 0x000fea0003800000 */
[----:B------:R-:W-:-:S13]  /*0f20*/  ISETP.GE.AND P0, PT, R8, RZ, PT ;  /* 0x000000ff0800720c */ /* 0x000fda0003f06270 */
[----:B------:R-:W-:Y:S01]  /*0f30*/  @P0 MOV R5, RZ ;  /* 0x000000ff00050202 */ /* 0x000fe20000000f00 */
[----:B------:R-:W-:Y:S01]  /*0f40*/  @!P0 FFMA R0, R0, 1.84467440737095516160e+19, RZ ;  /* 0x5f80000000008823 */ /* 0x000fe200000000ff */
[----:B------:R-:W-:-:S07]  /*0f50*/  @!P0 MOV R5, 0xffffffc0 ;  /* 0xffffffc000058802 */ /* 0x000fce0000000f00 */
.L_x_7:
[----:B------:R-:W-:Y:S05]  /*0f60*/  BSYNC.RELIABLE B2 ;  /* 0x0000000000027941 */ /* 0x000fea0003800100 */
.L_x_6:
[----:B------:R-:W-:Y:S01]  /*0f70*/  UMOV UR4, 0x43480000 ;  /* 0x4348000000047882 */ /* 0x000fe20000000000 */
[----:B------:R-:W-:Y:S01]  /*0f80*/  VIADD R7, R7, 0xffffff81 ;  /* 0xffffff8107077836 */ /* 0x000fe20000000000 */
[----:B------:R-:W-:Y:S01]  /*0f90*/  UIADD3 UR4, UPT, UPT, UR4, -0x3800000, URZ ;  /* 0xfc80000004047890 */ /* 0x000fe2000fffe0ff */
[----:B------:R-:W-:Y:S02]  /*0fa0*/  BSSY.RECONVERGENT B2, `(.L_x_12) ;  /* 0x0000033000027945 */ /* 0x000fe40003800200 */
[----:B------:R-:W-:Y:S01]  /*0fb0*/  IMAD R0, R7, -0x800000, R0 ;  /* 0xff80000007007824 */ /* 0x000fe200078e0200 */
[----:B------:R-:W-:Y:S02]  /*0fc0*/  IADD3 R5, PT, PT, R5, -0x7, R7 ;  /* 0xfffffff905057810 */ /* 0x000fe40007ffe007 */
[----:B------:R-:W-:-:S03]  /*0fd0*/  FADD.FTZ R9, -RZ, -UR4 ;  /* 0x80000004ff097e21 */ /* 0x000fc60008010100 */
[----:B------:R-:W0:Y:S02]  /*0fe0*/  MUFU.RCP R8, UR4 ;  /* 0x0000000400087d08 */ /* 0x000e240008001000 */
[----:B0-----:R-:W-:-:S04]  /*0ff0*/  FFMA R11, R8, R9, 1 ;  /* 0x3f800000080b7423 */ /* 0x001fc80000000009 */
[----:B------:R-:W-:-:S04]  /*1000*/  FFMA R11, R8, R11, R8 ;  /* 0x0000000b080b7223 */ /* 0x000fc80000000008 */
[----:B------:R-:W-:-:S04]  /*1010*/  FFMA R8, R0, R11, RZ ;  /* 0x0000000b00087223 */ /* 0x000fc800000000ff */
[----:B------:R-:W-:-:S04]  /*1020*/  FFMA R10, R9, R8, R0 ;  /* 0x00000008090a7223 */ /* 0x000fc80000000000 */
[----:B------:R-:W-:-:S04]  /*1030*/  FFMA R10, R11, R10, R8 ;  /* 0x0000000a0b0a7223 */ /* 0x000fc80000000008 */
[----:B------:R-:W-:-:S04]  /*1040*/  FFMA R9, R9, R10, R0 ;  /* 0x0000000a09097223 */ /* 0x000fc80000000000 */
[----:B------:R-:W-:-:S05]  /*1050*/  FFMA R0, R11, R9, R10 ;  /* 0x000000090b007223 */ /* 0x000fca000000000a */
[----:B------:R-:W-:-:S04]  /*1060*/  SHF.R.U32.HI R8, RZ, 0x17, R0 ;  /* 0x00000017ff087819 */ /* 0x000fc80000011600 */
[----:B------:R-:W-:-:S04]  /*1070*/  LOP3.LUT R8, R8, 0xff, RZ, 0xc0, !PT ;  /* 0x000000ff08087812 */ /* 0x000fc800078ec0ff */
[----:B------:R-:W-:-:S04]  /*1080*/  IADD3 R12, PT, PT, R8, R5, RZ ;  /* 0x00000005080c7210 */ /* 0x000fc80007ffe0ff */
[----:B------:R-:W-:-:S04]  /*1090*/  IADD3 R7, PT, PT, R12, -0x1, RZ ;  /* 0xffffffff0c077810 */ /* 0x000fc80007ffe0ff */
[----:B------:R-:W-:-:S13]  /*10a0*/  ISETP.GE.U32.AND P0, PT, R7, 0xfe, PT ;  /* 0x000000fe0700780c */ /* 0x000fda0003f06070 */
[----:B------:R-:W-:Y:S05]  /*10b0*/  @!P0 BRA `(.L_x_13) ;  /* 0x0000000000808947 */ /* 0x000fea0003800000 */
[----:B------:R-:W-:-:S13]  /*10c0*/  ISETP.GT.AND P0, PT, R12, 0xfe, PT ;  /* 0x000000fe0c00780c */ /* 0x000fda0003f04270 */
[----:B------:R-:W-:Y:S05]  /*10d0*/  @P0 BRA `(.L_x_14) ;  /* 0x00000000006c0947 */ /* 0x000fea0003800000 */
[----:B------:R-:W-:-:S13]  /*10e0*/  ISETP.GE.AND P0, PT, R12, 0x1, PT ;  /* 0x000000010c00780c */ /* 0x000fda0003f06270 */
[----:B------:R-:W-:Y:S05]  /*10f0*/  @P0 BRA `(.L_x_15) ;  /* 0x0000000000740947 */ /* 0x000fea0003800000 */
[----:B------:R-:W-:Y:S02]  /*1100*/  ISETP.GE.AND P0, PT, R12, -0x18, PT ;  /* 0xffffffe80c00780c */ /* 0x000fe40003f06270 */
[----:B------:R-:W-:-:S11]  /*1110*/  LOP3.LUT R0, R0, 0x80000000, RZ, 0xc0, !PT ;  /* 0x8000000000007812 */ /* 0x000fd600078ec0ff */
[----:B------:R-:W-:Y:S05]  /*1120*/  @!P0 BRA `(.L_x_15) ;  /* 0x0000000000688947 */ /* 0x000fea0003800000 */
[CCC-:B------:R-:W-:Y:S01]  /*1130*/  FFMA.RZ R5, R11.reuse, R9.reuse, R10.reuse ;  /* 0x000000090b057223 */ /* 0x1c0fe2000000c00a */
[-CC-:B------:R-:W-:Y:S01]  /*1140*/  FFMA.RM R8, R11, R9.reuse, R10.reuse ;  /* 0x000000090b087223 */ /* 0x180fe2000000400a */
[C---:B------:R-:W-:Y:S02]  /*1150*/  ISETP.NE.AND P2, PT, R12.reuse, RZ, PT ;  /* 0x000000ff0c00720c */ /* 0x040fe40003f45270 */
[C---:B------:R-:W-:Y:S02]  /*1160*/  ISETP.NE.AND P1, PT, R12.reuse, RZ, PT ;  /* 0x000000ff0c00720c */ /* 0x040fe40003f25270 */
[----:B------:R-:W-:Y:S01]  /*1170*/  LOP3.LUT R7, R5, 0x7fffff, RZ, 0xc0, !PT ;  /* 0x007fffff05077812 */ /* 0x000fe200078ec0ff */
[----:B------:R-:W-:Y:S01]  /*1180*/  FFMA.RP R5, R11, R9, R10 ;  /* 0x000000090b057223 */ /* 0x000fe2000000800a */
[----:B------:R-:W-:Y:S01]  /*1190*/  IADD3 R10, PT, PT, R12, 0x20, RZ ;  /* 0x000000200c0a7810 */ /* 0x000fe20007ffe0ff */
[----:B------:R-:W-:Y:S01]  /*11a0*/  IMAD.MOV R9, RZ, RZ, -R12 ;  /* 0x000000ffff097224 */ /* 0x000fe200078e0a0c */
[----:B------:R-:W-:-:S02]  /*11b0*/  LOP3.LUT R7, R7, 0x800000, RZ, 0xfc, !PT ;  /* 0x0080000007077812 */ /* 0x000fc400078efcff */
[----:B------:R-:W-:Y:S02]  /*11c0*/  FSETP.NEU.FTZ.AND P0, PT, R5, R8, PT ;  /* 0x000000080500720b */ /* 0x000fe40003f1d000 */
[----:B------:R-:W-:Y:S02]  /*11d0*/  SHF.L.U32 R10, R7, R10, RZ ;  /* 0x0000000a070a7219 */ /* 0x000fe400000006ff */
[----:B------:R-:W-:Y:S02]  /*11e0*/  SEL R8, R9, RZ, P2 ;  /* 0x000000ff09087207 */ /* 0x000fe40001000000 */
[----:B------:R-:W-:Y:S02]  /*11f0*/  ISETP.NE.AND P1, PT, R10, RZ, P1 ;  /* 0x000000ff0a00720c */ /* 0x000fe40000f25270 */
[----:B------:R-:W-:Y:S02]  /*1200*/  SHF.R.U32.HI R8, RZ, R8, R7 ;  /* 0x00000008ff087219 */ /* 0x000fe40000011607 */
[----:B------:R-:W-:-:S02]  /*1210*/  PLOP3.LUT P0, PT, P0, P1, PT, 0xf8, 0x8f ;  /* 0x00000000008f781c */ /* 0x000fc40000703f70 */
[----:B------:R-:W-:Y:S02]  /*1220*/  SHF.R.U32.HI R10, RZ, 0x1, R8 ;  /* 0x00000001ff0a7819 */ /* 0x000fe40000011608 */
[----:B------:R-:W-:-:S04]  /*1230*/  SEL R5, RZ, 0x1, !P0 ;  /* 0x00000001ff057807 */ /* 0x000fc80004000000 */
[----:B------:R-:W-:-:S04]  /*1240*/  LOP3.LUT R5, R5, 0x1, R10, 0xf8, !PT ;  /* 0x0000000105057812 */ /* 0x000fc800078ef80a */
[----:B------:R-:W-:-:S04]  /*1250*/  LOP3.LUT R5, R5, R8, RZ, 0xc0, !PT ;  /* 0x0000000805057212 */ /* 0x000fc800078ec0ff */
[----:B------:R-:W-:-:S04]  /*1260*/  IADD3 R5, PT, PT, R10, R5, RZ ;  /* 0x000000050a057210 */ /* 0x000fc80007ffe0ff */
[----:B------:R-:W-:Y:S01]  /*1270*/  LOP3.LUT R0, R5, R0, RZ, 0xfc, !PT ;  /* 0x0000000005007212 */ /* 0x000fe200078efcff */
[----:B------:R-:W-:Y:S06]  /*1280*/  BRA `(.L_x_15) ;  /* 0x0000000000107947 */ /* 0x000fec0003800000 */
.L_x_14:
[----:B------:R-:W-:-:S04]  /*1290*/  LOP3.LUT R0, R0, 0x80000000, RZ, 0xc0, !PT ;  /* 0x8000000000007812 */ /* 0x000fc800078ec0ff */
[----:B------:R-:W-:Y:S01]  /*12a0*/  LOP3.LUT R0, R0, 0x7f800000, RZ, 0xfc, !PT ;  /* 0x7f80000000007812 */ /* 0x000fe200078efcff */
[----:B------:R-:W-:Y:S06]  /*12b0*/  BRA `(.L_x_15) ;  /* 0x0000000000047947 */ /* 0x000fec0003800000 */
.L_x_13:
[----:B------:R-:W-:-:S07]  /*12c0*/  LEA R0, R5, R0, 0x17 ;  /* 0x0000000005007211 */ /* 0x000fce00078eb8ff */
.L_x_15:
[----:B------:R-:W-:Y:S05]  /*12d0*/  BSYNC.RECONVERGENT B2 ;  /* 0x0000000000027941 */ /* 0x000fea0003800200 */
.L_x_12:
[----:B------:R-:W-:Y:S05]  /*12e0*/  BRA `(.L_x_16) ;  /* 0x0000000000207947 */ /* 0x000fea0003800000 */
.L_x_11:
[----:B------:R-:W-:-:S04]  /*12f0*/  LOP3.LUT R0, R5, 0x80000000, R0, 0x48, !PT ;  /* 0x8000000005007812 */ /* 0x000fc800078e4800 */
[----:B------:R-:W-:Y:S01]  /*1300*/  LOP3.LUT R0, R0, 0x7f800000, RZ, 0xfc, !PT ;  /* 0x7f80000000007812 */ /* 0x000fe200078efcff */
[----:B------:R-:W-:Y:S06]  /*1310*/  BRA `(.L_x_16) ;  /* 0x0000000000147947 */ /* 0x000fec0003800000 */
.L_x_10:
[----:B------:R-:W-:Y:S01]  /*1320*/  LOP3.LUT R0, R5, 0x80000000, R0, 0x48, !PT ;  /* 0x8000000005007812 */ /* 0x000fe200078e4800 */
[----:B------:R-:W-:Y:S06]  /*1330*/  BRA `(.L_x_16) ;  /* 0x00000000000c7947 */ /* 0x000fec0003800000 */
.L_x_9:
[----:B------:R-:W0:Y:S01]  /*1340*/  MUFU.RSQ R0, -QNAN ;  /* 0xffc0000000007908 */ /* 0x000e220000001400 */
[----:B------:R-:W-:Y:S05]  /*1350*/  BRA `(.L_x_16) ;  /* 0x0000000000047947 */ /* 0x000fea0003800000 */
.L_x_8:
[----:B------:R-:W-:-:S07]  /*1360*/  FADD.FTZ R0, R0, 200 ;  /* 0x4348000000007421 */ /* 0x000fce0000010000 */
.L_x_16:
[----:B------:R-:W-:Y:S05]  /*1370*/  BSYNC.RECONVERGENT B0 ;  /* 0x0000000000007941 */ /* 0x000fea0003800200 */
.L_x_5:
[----:B------:R-:W-:-:S04]  /*1380*/  HFMA2 R7, -RZ, RZ, 0, 0 ;  /* 0x00000000ff077431 */ /* 0x000fc800000001ff */
[----:B0-----:R-:W-:Y:S05]  /*1390*/  RET.REL.NODEC R6 `(_Z11get_w_comboPfS_S_jjj) ;  /* 0xffffffec06187950 */ /* 0x001fea0003c3ffff */
.L_x_17:
[----:B------:R-:W-:-:S00]  /*13a0*/  BRA `(.L_x_17) ;  /* 0xfffffffc00fc7947 */ /* 0x000fc0000383ffff */
[----:B------:R-:W-:-:S00]  /*13b0*/  NOP ;  /* 0x0000000000007918 */ /* 0x000fc00000000000 */
        /* <DEDUP_REMOVED lines=12> */
.L_x_18:


//--------------------- .nv.shared._Z11get_w_comboPfS_S_jjj --------------------------
	.section	.nv.shared._Z11get_w_comboPfS_S_jjj,"aw",@nobits
	.sectionflags	@""
	.align	4
.nv.shared._Z11get_w_comboPfS_S_jjj:
	.zero		1824


//--------------------- .nv.shared.reserved.0     --------------------------
	.section	.nv.shared.reserved.0,"aw",@nobits
	.weak		__nv_reservedSMEM_offset_0_alias
	.size		__nv_reservedSMEM_offset_0_alias, 0, 64
	.other		__nv_reservedSMEM_offset_0_alias,@"STO_CUDA_RESERVED_SHARED STV_DEFAULT"
__nv_reservedSMEM_offset_0_alias:
	.zero		0
	.zero		64


//--------------------- .nv.constant0._Z11get_w_comboPfS_S_jjj --------------------------
	.section	.nv.constant0._Z11get_w_comboPfS_S_jjj,"a",@progbits
	.sectionflags	@""
	.align	4
.nv.constant0._Z11get_w_comboPfS_S_jjj:
	.zero		932


//--------------------- SYMBOLS --------------------------

	.type		.nv.reservedSmem.offset0,@object
	.size		.nv.reservedSmem.offset0,0x4
	.type		.nv.reservedSmem.cap,@object
	.size		.nv.reservedSmem.cap,0x4
